//
// Generated by NVIDIA NVVM Compiler
//
// Compiler Build ID: CL-36424714
// Cuda compilation tools, release 13.0, V13.0.88
// Based on NVVM 20.0.0
//

.version 9.0
.target sm_100
.address_size 64

	// .globl	_Z7simmGpuPPPff

.visible .entry _Z7simmGpuPPPff(
	.param .u64 .ptr .align 1 _Z7simmGpuPPPff_param_0,
	.param .f32 _Z7simmGpuPPPff_param_1
)
{


	ret;

}


// ===== COMPILED SASS (sm_100) =====

	.target	sm_100

	.elftype	@"ET_EXEC"


//--------------------- .note.nv.tkinfo           --------------------------
	.section	.note.nv.tkinfo,"",@"SHT_NOTE"
	.sectionflags	@"SHF_NOTE_NV_TKINFO"
	.tkinfo
        /*0018*/ 	.word	0x00000002
        /*0030*/ 	.string	""
        /*0030*/ 	.string	"ptxas"
        /*0030*/ 	.string	"Cuda compilation tools, release 13.0, V13.0.88"
        /*0030*/ 	.string	"Build cuda_13.0.r13.0/compiler.36424714_0"
        /*0030*/ 	.string	"-arch sm_100 -m 64 "



//--------------------- .note.nv.cuinfo           --------------------------
	.section	.note.nv.cuinfo,"",@"SHT_NOTE"
	.sectionflags	@"SHF_NOTE_NV_CUINFO"
        /*0018*/ 	.short	0x0002
        /*001a*/ 	.short	0x0064
        /*001c*/ 	.short	0x0082
	.zero		2


//--------------------- .nv.info                  --------------------------
	.section	.nv.info,"",@"SHT_CUDA_INFO"
	.align	4


	//----- nvinfo : EIATTR_REGCOUNT
	.align		4
        /*0000*/ 	.byte	0x04, 0x2f
        /*0002*/ 	.short	(.L_1 - .L_0)
	.align		4
.L_0:
        /*0004*/ 	.word	index@(_Z7simmGpuPPPff)
        /*0008*/ 	.word	0x00000004


	//----- nvinfo : EIATTR_FRAME_SIZE
	.align		4
.L_1:
        /*000c*/ 	.byte	0x04, 0x11
        /*000e*/ 	.short	(.L_3 - .L_2)
	.align		4
.L_2:
        /*0010*/ 	.word	index@(_Z7simmGpuPPPff)
        /*0014*/ 	.word	0x00000000


	//----- nvinfo : EIATTR_MIN_STACK_SIZE
	.align		4
.L_3:
        /*0018*/ 	.byte	0x04, 0x12
        /*001a*/ 	.short	(.L_5 - .L_4)
	.align		4
.L_4:
        /*001c*/ 	.word	index@(_Z7simmGpuPPPff)
        /*0020*/ 	.word	0x00000000
.L_5:


//--------------------- .nv.compat                --------------------------
	.section	.nv.compat,"",@"SHT_CUDA_COMPAT_INFO"
	.align	4
        /*0000*/ 	.byte	0x02, 0x09, 0x00, 0x00, 0x02, 0x02, 0x01, 0x00, 0x02, 0x05, 0x05, 0x00, 0x03, 0x07, 0x01, 0x01
        /*0010*/ 	.byte	0x02, 0x03, 0x00, 0x00, 0x02, 0x06, 0x01, 0x00, 0x04, 0x0b, 0x08, 0x00, 0x09, 0x00, 0x00, 0x00
        /*0020*/ 	.byte	0x00, 0x00, 0x00, 0x00


//--------------------- .nv.info._Z7simmGpuPPPff  --------------------------
	.section	.nv.info._Z7simmGpuPPPff,"",@"SHT_CUDA_INFO"
	.sectionflags	@""
	.align	4


	//----- nvinfo : EIATTR_CUDA_API_VERSION
	.align		4
        /*0000*/ 	.byte	0x04, 0x37
        /*0002*/ 	.short	(.L_7 - .L_6)
.L_6:
        /*0004*/ 	.word	0x00000082


	//----- nvinfo : EIATTR_KPARAM_INFO
	.align		4
.L_7:
        /*0008*/ 	.byte	0x04, 0x17
        /*000a*/ 	.short	(.L_9 - .L_8)
.L_8:
        /*000c*/ 	.word	0x00000000
        /*0010*/ 	.short	0x0001
        /*0012*/ 	.short	0x0008
        /*0014*/ 	.byte	0x00, 0xf0, 0x11, 0x00


	//----- nvinfo : EIATTR_KPARAM_INFO
	.align		4
.L_9:
        /*0018*/ 	.byte	0x04, 0x17
        /*001a*/ 	.short	(.L_11 - .L_10)
.L_10:
        /*001c*/ 	.word	0x00000000
        /*0020*/ 	.short	0x0000
        /*0022*/ 	.short	0x0000
        /*0024*/ 	.byte	0x00, 0xf5, 0x21, 0x00


	//----- nvinfo : EIATTR_SPARSE_MMA_MASK
	.align		4
.L_11:
        /*0028*/ 	.byte	0x03, 0x50
        /*002a*/ 	.short	0x0000


	//----- nvinfo : EIATTR_MAXREG_COUNT
	.align		4
        /*002c*/ 	.byte	0x03, 0x1b
        /*002e*/ 	.short	0x00ff


	//----- nvinfo : EIATTR_MERCURY_ISA_VERSION
	.align		4
        /*0030*/ 	.byte	0x03, 0x5f
        /*0032*/ 	.short	0x0101


	//----- nvinfo : EIATTR_VRC_CTA_INIT_COUNT
	.align		4
        /*0034*/ 	.byte	0x02, 0x4a
	.zero		1
	.zero		1


	//----- nvinfo : EIATTR_EXIT_INSTR_OFFSETS
	.align		4
        /*0038*/ 	.byte	0x04, 0x1c
        /*003a*/ 	.short	(.L_13 - .L_12)


	//   ....[0]....
.L_12:
        /*003c*/ 	.word	0x00000010


	//----- nvinfo : EIATTR_CBANK_PARAM_SIZE
	.align		4
.L_13:
        /*0040*/ 	.byte	0x03, 0x19
        /*0042*/ 	.short	0x000c


	//----- nvinfo : EIATTR_PARAM_CBANK
	.align		4
        /*0044*/ 	.byte	0x04, 0x0a
        /*0046*/ 	.short	(.L_15 - .L_14)
	.align		4
.L_14:
        /*0048*/ 	.word	index@(.nv.constant0._Z7simmGpuPPPff)
        /*004c*/ 	.short	0x0380
        /*004e*/ 	.short	0x000c


	//----- nvinfo : EIATTR_SW_WAR
	.align		4
.L_15:
        /*0050*/ 	.byte	0x04, 0x36
        /*0052*/ 	.short	(.L_17 - .L_16)
.L_16:
        /*0054*/ 	.word	0x00000008
.L_17:


//--------------------- .nv.callgraph             --------------------------
	.section	.nv.callgraph,"",@"SHT_CUDA_CALLGRAPH"
	.align	4
	.sectionentsize	8
	.align		4
        /*0000*/ 	.word	0x00000000
	.align		4
        /*0004*/ 	.word	0xffffffff
	.align		4
        /*0008*/ 	.word	0x00000000
	.align		4
        /*000c*/ 	.word	0xfffffffe
	.align		4
        /*0010*/ 	.word	0x00000000
	.align		4
        /*0014*/ 	.word	0xfffffffd
	.align		4
        /*0018*/ 	.word	0x00000000
	.align		4
        /*001c*/ 	.word	0xfffffffc


//--------------------- .text._Z7simmGpuPPPff     --------------------------
	.section	.text._Z7simmGpuPPPff,"ax",@progbits
	.align	128
        .global         _Z7simmGpuPPPff
        .type           _Z7simmGpuPPPff,@function
        .size           _Z7simmGpuPPPff,(.L_x_1 - _Z7simmGpuPPPff)
        .other          _Z7simmGpuPPPff,@"STO_CUDA_ENTRY STV_DEFAULT"
_Z7simmGpuPPPff:
.text._Z7simmGpuPPPff:
[----:B------:R-:W-:Y:S01]  /*0000*/  LDC R1, c[0x0][0x37c] ;  /* 0x0000df00ff017b82 */ /* 0x000fe20000000800 */
[----:B------:R-:W-:Y:S05]  /*0010*/  EXIT ;  /* 0x000000000000794d */ /* 0x000fea0003800000 */
.L_x_0:
[----:B------:R-:W-:-:S00]  /*0020*/  BRA `(.L_x_0) ;  /* 0xfffffffc00fc7947 */ /* 0x000fc0000383ffff */
[----:B------:R-:W-:-:S00]  /*0030*/  NOP ;  /* 0x0000000000007918 */ /* 0x000fc00000000000 */
        /* <DEDUP_REMOVED lines=12> */
.L_x_1:


//--------------------- .nv.shared.reserved.0     --------------------------
	.section	.nv.shared.reserved.0,"aw",@nobits
	.weak		__nv_reservedSMEM_offset_0_alias
	.size		__nv_reservedSMEM_offset_0_alias, 0, 64
	.other		__nv_reservedSMEM_offset_0_alias,@"STO_CUDA_RESERVED_SHARED STV_DEFAULT"
__nv_reservedSMEM_offset_0_alias:
	.zero		0
	.zero		64


//--------------------- .nv.constant0._Z7simmGpuPPPff --------------------------
	.section	.nv.constant0._Z7simmGpuPPPff,"a",@progbits
	.sectionflags	@""
	.align	4
.nv.constant0._Z7simmGpuPPPff:
	.zero		908


//--------------------- SYMBOLS --------------------------

	.type		.nv.reservedSmem.offset0,@object
	.size		.nv.reservedSmem.offset0,0x4
